//
// Generated by NVIDIA NVVM Compiler
//
// Compiler Build ID: CL-36424714
// Cuda compilation tools, release 13.0, V13.0.88
// Based on NVVM 20.0.0
//

.version 9.0
.target sm_100
.address_size 64

	// .globl	_Z16virtualFunctionsP11VFuncStruct

.visible .entry _Z16virtualFunctionsP11VFuncStruct(
	.param .u64 .ptr .align 1 _Z16virtualFunctionsP11VFuncStruct_param_0
)
{
	.reg .b64 	%rd<5>;

	ld.param.u64 	%rd1, [_Z16virtualFunctionsP11VFuncStruct_param_0];
	cvta.to.global.u64 	%rd2, %rd1;
	ld.global.u64 	%rd3, [%rd2];
	ld.u64 	%rd4, [%rd3];
	{ // callseq 0, 0
	.param .b64 param0;
	st.param.b64 	[param0], %rd1;
	prototype_0 : .callprototype ()_ (.param .b64 _);
	call 
	%rd4, 
	(
	param0
	)
	, prototype_0;
	} // callseq 0
	ret;

}


// ===== COMPILED SASS (sm_100) =====

	.target	sm_100

	.elftype	@"ET_EXEC"


//--------------------- .note.nv.tkinfo           --------------------------
	.section	.note.nv.tkinfo,"",@"SHT_NOTE"
	.sectionflags	@"SHF_NOTE_NV_TKINFO"
	.tkinfo
        /*0018*/ 	.word	0x00000002
        /*0030*/ 	.string	""
        /*0030*/ 	.string	"ptxas"
        /*0030*/ 	.string	"Cuda compilation tools, release 13.0, V13.0.88"
        /*0030*/ 	.string	"Build cuda_13.0.r13.0/compiler.36424714_0"
        /*0030*/ 	.string	"-arch sm_100 -m 64 "



//--------------------- .note.nv.cuinfo           --------------------------
	.section	.note.nv.cuinfo,"",@"SHT_NOTE"
	.sectionflags	@"SHF_NOTE_NV_CUINFO"
        /*0018*/ 	.short	0x0002
        /*001a*/ 	.short	0x0064
        /*001c*/ 	.short	0x0082
	.zero		2


//--------------------- .nv.info                  --------------------------
	.section	.nv.info,"",@"SHT_CUDA_INFO"
	.align	4


	//----- nvinfo : EIATTR_REGCOUNT
	.align		4
        /*0000*/ 	.byte	0x04, 0x2f
        /*0002*/ 	.short	(.L_1 - .L_0)
	.align		4
.L_0:
        /*0004*/ 	.word	index@(_Z16virtualFunctionsP11VFuncStruct)
        /*0008*/ 	.word	0x00000018


	//----- nvinfo : EIATTR_FRAME_SIZE
	.align		4
.L_1:
        /*000c*/ 	.byte	0x04, 0x11
        /*000e*/ 	.short	(.L_3 - .L_2)
	.align		4
.L_2:
        /*0010*/ 	.word	index@(_Z16virtualFunctionsP11VFuncStruct)
        /*0014*/ 	.word	0x00000000


	//----- nvinfo : EIATTR_MIN_STACK_SIZE
	.align		4
.L_3:
        /*0018*/ 	.byte	0x04, 0x12
        /*001a*/ 	.short	(.L_5 - .L_4)
	.align		4
.L_4:
        /*001c*/ 	.word	index@(_Z16virtualFunctionsP11VFuncStruct)
        /*0020*/ 	.word	0x00000000
.L_5:


//--------------------- .nv.compat                --------------------------
	.section	.nv.compat,"",@"SHT_CUDA_COMPAT_INFO"
	.align	4
        /*0000*/ 	.byte	0x02, 0x09, 0x00, 0x00, 0x02, 0x02, 0x01, 0x00, 0x02, 0x05, 0x05, 0x00, 0x03, 0x07, 0x01, 0x01
        /*0010*/ 	.byte	0x02, 0x03, 0x00, 0x00, 0x02, 0x06, 0x01, 0x00, 0x04, 0x0b, 0x08, 0x00, 0x09, 0x00, 0x00, 0x00
        /*0020*/ 	.byte	0x00, 0x00, 0x00, 0x00


//--------------------- .nv.info._Z16virtualFunctionsP11VFuncStruct --------------------------
	.section	.nv.info._Z16virtualFunctionsP11VFuncStruct,"",@"SHT_CUDA_INFO"
	.sectionflags	@""
	.align	4


	//----- nvinfo : EIATTR_CUDA_API_VERSION
	.align		4
        /*0000*/ 	.byte	0x04, 0x37
        /*0002*/ 	.short	(.L_7 - .L_6)
.L_6:
        /*0004*/ 	.word	0x00000082


	//----- nvinfo : EIATTR_KPARAM_INFO
	.align		4
.L_7:
        /*0008*/ 	.byte	0x04, 0x17
        /*000a*/ 	.short	(.L_9 - .L_8)
.L_8:
        /*000c*/ 	.word	0x00000000
        /*0010*/ 	.short	0x0000
        /*0012*/ 	.short	0x0000
        /*0014*/ 	.byte	0x00, 0xf5, 0x21, 0x00


	//----- nvinfo : EIATTR_SPARSE_MMA_MASK
	.align		4
.L_9:
        /*0018*/ 	.byte	0x03, 0x50
        /*001a*/ 	.short	0x0000


	//----- nvinfo : EIATTR_MAXREG_COUNT
	.align		4
        /*001c*/ 	.byte	0x03, 0x1b
        /*001e*/ 	.short	0x00ff


	//----- nvinfo : EIATTR_MERCURY_ISA_VERSION
	.align		4
        /*0020*/ 	.byte	0x03, 0x5f
        /*0022*/ 	.short	0x0101


	//----- nvinfo : EIATTR_VRC_CTA_INIT_COUNT
	.align		4
        /*0024*/ 	.byte	0x02, 0x4a
	.zero		1
	.zero		1


	//----- nvinfo : EIATTR_EXIT_INSTR_OFFSETS
	.align		4
        /*0028*/ 	.byte	0x04, 0x1c
        /*002a*/ 	.short	(.L_11 - .L_10)


	//   ....[0]....
.L_10:
        /*002c*/ 	.word	0x000000b0


	//----- nvinfo : EIATTR_CBANK_PARAM_SIZE
	.align		4
.L_11:
        /*0030*/ 	.byte	0x03, 0x19
        /*0032*/ 	.short	0x0008


	//----- nvinfo : EIATTR_PARAM_CBANK
	.align		4
        /*0034*/ 	.byte	0x04, 0x0a
        /*0036*/ 	.short	(.L_13 - .L_12)
	.align		4
.L_12:
        /*0038*/ 	.word	index@(.nv.constant0._Z16virtualFunctionsP11VFuncStruct)
        /*003c*/ 	.short	0x0380
        /*003e*/ 	.short	0x0008


	//----- nvinfo : EIATTR_SW_WAR
	.align		4
.L_13:
        /*0040*/ 	.byte	0x04, 0x36
        /*0042*/ 	.short	(.L_15 - .L_14)
.L_14:
        /*0044*/ 	.word	0x00000008
.L_15:


//--------------------- .nv.callgraph             --------------------------
	.section	.nv.callgraph,"",@"SHT_CUDA_CALLGRAPH"
	.align	4
	.sectionentsize	8
	.align		4
        /*0000*/ 	.word	0x00000000
	.align		4
        /*0004*/ 	.word	0xffffffff
	.align		4
        /*0008*/ 	.word	0x00000000
	.align		4
        /*000c*/ 	.word	0xfffffffe
	.align		4
        /*0010*/ 	.word	0x00000000
	.align		4
        /*0014*/ 	.word	0xfffffffd
	.align		4
        /*0018*/ 	.word	0x00000000
	.align		4
        /*001c*/ 	.word	0xfffffffc


//--------------------- .text._Z16virtualFunctionsP11VFuncStruct --------------------------
	.section	.text._Z16virtualFunctionsP11VFuncStruct,"ax",@progbits
	.align	128
        .global         _Z16virtualFunctionsP11VFuncStruct
        .type           _Z16virtualFunctionsP11VFuncStruct,@function
        .size           _Z16virtualFunctionsP11VFuncStruct,(.L_x_1 - _Z16virtualFunctionsP11VFuncStruct)
        .other          _Z16virtualFunctionsP11VFuncStruct,@"STO_CUDA_ENTRY STV_DEFAULT"
_Z16virtualFunctionsP11VFuncStruct:
.text._Z16virtualFunctionsP11VFuncStruct:
[----:B------:R-:W-:Y:S08]  /*0000*/  LDC R1, c[0x0][0x37c] ;  /* 0x0000df00ff017b82 */ /* 0x000ff00000000800 */
[----:B------:R-:W0:Y:S01]  /*0010*/  LDC.64 R2, c[0x0][0x380] ;  /* 0x0000e000ff027b82 */ /* 0x000e220000000a00 */
[----:B------:R-:W0:Y:S02]  /*0020*/  LDCU.64 UR4, c[0x0][0x358] ;  /* 0x00006b00ff0477ac */ /* 0x000e240008000a00 */
[----:B0-----:R-:W2:Y:S04]  /*0030*/  LDG.E.64 R2, desc[UR4][R2.64] ;  /* 0x0000000402027981 */ /* 0x001ea8000c1e1b00 */
[----:B--2---:R0:W5:Y:S01]  /*0040*/  LD.E.64 R6, desc[UR4][R2.64] ;  /* 0x0000000402067980 */ /* 0x004162000c101b00 */
[----:B------:R-:W1:Y:S02]  /*0050*/  LDCU.64 UR4, c[0x0][0x380] ;  /* 0x00007000ff0477ac */ /* 0x000e640008000a00 */
[----:B-1----:R-:W-:Y:S01]  /*0060*/  IMAD.U32 R4, RZ, RZ, UR4 ;  /* 0x00000004ff047e24 */ /* 0x002fe2000f8e00ff */
[----:B------:R-:W-:-:S02]  /*0070*/  MOV R5, UR5 ;  /* 0x0000000500057c02 */ /* 0x000fc40008000f00 */
[----:B------:R-:W-:Y:S01]  /*0080*/  MOV R20, 0xb0 ;  /* 0x000000b000147802 */ /* 0x000fe20000000f00 */
[----:B0-----:R-:W-:-:S07]  /*0090*/  IMAD.MOV.U32 R21, RZ, RZ, 0x0 ;  /* 0x00000000ff157424 */ /* 0x001fce00078e00ff */
[----:B-----5:R-:W-:Y:S05]  /*00a0*/  CALL.REL.NOINC R6 `(_Z16virtualFunctionsP11VFuncStruct) ;  /* 0xfffffffc06d47344 */ /* 0x020fea0003c3ffff */
[----:B------:R-:W-:Y:S05]  /*00b0*/  EXIT ;  /* 0x000000000000794d */ /* 0x000fea0003800000 */
.L_x_0:
[----:B------:R-:W-:-:S00]  /*00c0*/  BRA `(.L_x_0) ;  /* 0xfffffffc00fc7947 */ /* 0x000fc0000383ffff */
[----:B------:R-:W-:-:S00]  /*00d0*/  NOP ;  /* 0x0000000000007918 */ /* 0x000fc00000000000 */
        /* <DEDUP_REMOVED lines=10> */
.L_x_1:


//--------------------- .nv.shared.reserved.0     --------------------------
	.section	.nv.shared.reserved.0,"aw",@nobits
	.weak		__nv_reservedSMEM_offset_0_alias
	.size		__nv_reservedSMEM_offset_0_alias, 0, 64
	.other		__nv_reservedSMEM_offset_0_alias,@"STO_CUDA_RESERVED_SHARED STV_DEFAULT"
__nv_reservedSMEM_offset_0_alias:
	.zero		0
	.zero		64


//--------------------- .nv.constant0._Z16virtualFunctionsP11VFuncStruct --------------------------
	.section	.nv.constant0._Z16virtualFunctionsP11VFuncStruct,"a",@progbits
	.sectionflags	@""
	.align	4
.nv.constant0._Z16virtualFunctionsP11VFuncStruct:
	.zero		904


//--------------------- SYMBOLS --------------------------

	.type		.nv.reservedSmem.offset0,@object
	.size		.nv.reservedSmem.offset0,0x4
